	.headerflags	@"EF_CUDA_TEXMODE_UNIFIED EF_CUDA_64BIT_ADDRESS EF_CUDA_ACCELERATORS EF_CUDA_SM90 EF_CUDA_VIRTUAL_SM(EF_CUDA_SM90)"
	.elftype	@"ET_EXEC"


//--------------------- .nv.info                  --------------------------
	.section	.nv.info,"",@"SHT_CUDA_INFO"
	.align	4


	//----- nvinfo : EIATTR_REGCOUNT
	.align		4
        /*0000*/ 	.byte	0x04, 0x2f
        /*0002*/ 	.short	(.L_1 - .L_0)
	.align		4
.L_0:
        /*0004*/ 	.word	index@(triton_poi_fused__to_copy_127)
        /*0008*/ 	.word	0x0000000a


	//----- nvinfo : EIATTR_MIN_STACK_SIZE
	.align		4
.L_1:
        /*000c*/ 	.byte	0x04, 0x12
        /*000e*/ 	.short	(.L_3 - .L_2)
	.align		4
.L_2:
        /*0010*/ 	.word	index@(triton_poi_fused__to_copy_127)
        /*0014*/ 	.word	0x00000000


	//----- nvinfo : EIATTR_FRAME_SIZE
	.align		4
.L_3:
        /*0018*/ 	.byte	0x04, 0x11
        /*001a*/ 	.short	(.L_5 - .L_4)
	.align		4
.L_4:
        /*001c*/ 	.word	index@(triton_poi_fused__to_copy_127)
        /*0020*/ 	.word	0x00000000


	//----- nvinfo : EIATTR_MIN_STACK_SIZE
	.align		4
.L_5:
        /*0024*/ 	.byte	0x04, 0x12
        /*0026*/ 	.short	(.L_7 - .L_6)
	.align		4
.L_6:
        /*0028*/ 	.word	index@(triton_poi_fused__to_copy_127)
        /*002c*/ 	.word	0x00000000
.L_7:


//--------------------- .nv.info.triton_poi_fused__to_copy_127 --------------------------
	.section	.nv.info.triton_poi_fused__to_copy_127,"",@"SHT_CUDA_INFO"
	.sectionflags	@""
	.align	4


	//----- nvinfo : EIATTR_CUDA_API_VERSION
	.align		4
        /*0000*/ 	.byte	0x04, 0x37
        /*0002*/ 	.short	(.L_9 - .L_8)
.L_8:
        /*0004*/ 	.word	0x0000007c


	//----- nvinfo : EIATTR_KPARAM_INFO
	.align		4
.L_9:
        /*0008*/ 	.byte	0x04, 0x17
        /*000a*/ 	.short	(.L_11 - .L_10)
.L_10:
        /*000c*/ 	.word	0x00000000
        /*0010*/ 	.short	0x0001
        /*0012*/ 	.short	0x0008
        /*0014*/ 	.byte	0x00, 0xf0, 0x11, 0x00


	//----- nvinfo : EIATTR_KPARAM_INFO
	.align		4
.L_11:
        /*0018*/ 	.byte	0x04, 0x17
        /*001a*/ 	.short	(.L_13 - .L_12)
.L_12:
        /*001c*/ 	.word	0x00000000
        /*0020*/ 	.short	0x0000
        /*0022*/ 	.short	0x0000
        /*0024*/ 	.byte	0x00, 0xf4, 0x21, 0x00


	//----- nvinfo : EIATTR_SPARSE_MMA_MASK
	.align		4
.L_13:
        /*0028*/ 	.byte	0x03, 0x50
        /*002a*/ 	.short	0x0000


	//----- nvinfo : EIATTR_MAXREG_COUNT
	.align		4
        /*002c*/ 	.byte	0x03, 0x1b
        /*002e*/ 	.short	0x00ff


	//----- nvinfo : EIATTR_EXIT_INSTR_OFFSETS
	.align		4
        /*0030*/ 	.byte	0x04, 0x1c
        /*0032*/ 	.short	(.L_15 - .L_14)


	//   ....[0]....
.L_14:
        /*0034*/ 	.word	0x00000170


	//   ....[1]....
        /*0038*/ 	.word	0x000001a0


	//----- nvinfo : EIATTR_REQNTID
	.align		4
.L_15:
        /*003c*/ 	.byte	0x04, 0x10
        /*003e*/ 	.short	(.L_17 - .L_16)
.L_16:
        /*0040*/ 	.word	0x00000020
        /*0044*/ 	.word	0x00000001
        /*0048*/ 	.word	0x00000001


	//----- nvinfo : EIATTR_CBANK_PARAM_SIZE
	.align		4
.L_17:
        /*004c*/ 	.byte	0x03, 0x19
        /*004e*/ 	.short	0x000c


	//----- nvinfo : EIATTR_PARAM_CBANK
	.align		4
        /*0050*/ 	.byte	0x04, 0x0a
        /*0052*/ 	.short	(.L_19 - .L_18)
	.align		4
.L_18:
        /*0054*/ 	.word	index@(.nv.constant0.triton_poi_fused__to_copy_127)
        /*0058*/ 	.short	0x0210
        /*005a*/ 	.short	0x000c


	//----- nvinfo : EIATTR_SW_WAR
	.align		4
.L_19:
        /*005c*/ 	.byte	0x04, 0x36
        /*005e*/ 	.short	(.L_21 - .L_20)
.L_20:
        /*0060*/ 	.word	0x00000008
.L_21:


//--------------------- .nv.callgraph             --------------------------
	.section	.nv.callgraph,"",@"SHT_CUDA_CALLGRAPH"
	.align	4
	.sectionentsize	8
	.align		4
        /*0000*/ 	.word	0x00000000
	.align		4
        /*0004*/ 	.word	0xffffffff
	.align		4
        /*0008*/ 	.word	0x00000000
	.align		4
        /*000c*/ 	.word	0xfffffffe
	.align		4
        /*0010*/ 	.word	0x00000000
	.align		4
        /*0014*/ 	.word	0xfffffffd
	.align		4
        /*0018*/ 	.word	0x00000000
	.align		4
        /*001c*/ 	.word	0xfffffffc


//--------------------- .text.triton_poi_fused__to_copy_127 --------------------------
	.section	.text.triton_poi_fused__to_copy_127,"ax",@progbits
	.align	128
        .global         triton_poi_fused__to_copy_127
        .type           triton_poi_fused__to_copy_127,@function
        .size           triton_poi_fused__to_copy_127,(.L_x_1 - triton_poi_fused__to_copy_127)
        .other          triton_poi_fused__to_copy_127,@"STO_CUDA_ENTRY STV_DEFAULT"
triton_poi_fused__to_copy_127:
.text.triton_poi_fused__to_copy_127:
[----:B------:R-:W0:Y:S02]  /*0000*/  LDC R1, c[0x0][0x28] ;  /* 0x00000a00ff017b82 */ /* 0x000e240000000800 */
[----:B------:R-:W1:Y:S01]  /*0010*/  S2R R0, SR_TID.X ;  /* 0x0000000000007919 */ /* 0x000e620000002100 */
[----:B------:R-:W-:Y:S01]  /*0020*/  IMAD.MOV.U32 R7, RZ, RZ, 0x3f000000 ;  /* 0x3f000000ff077424 */ /* 0x000fe200078e00ff */
[----:B------:R-:W2:Y:S01]  /*0030*/  S2R R5, SR_CTAID.X ;  /* 0x0000000000057919 */ /* 0x000ea20000002500 */
[----:B-1----:R-:W-:-:S05]  /*0040*/  IMAD.SHL.U32 R0, R0, 0x2, RZ ;  /* 0x0000000200007824 */ /* 0x002fca00078e00ff */
[----:B------:R-:W-:-:S05]  /*0050*/  LOP3.LUT R0, R0, 0x3e, RZ, 0xc0, !PT ;  /* 0x0000003e00007812 */ /* 0x000fca00078ec0ff */
[----:B--2---:R-:W-:-:S05]  /*0060*/  IMAD R5, R5, 0x40, R0 ;  /* 0x0000004005057824 */ /* 0x004fca00078e0200 */
[----:B------:R-:W-:Y:S02]  /*0070*/  IADD3 R0, R5, 0x1, RZ ;  /* 0x0000000105007810 */ /* 0x000fe40007ffe0ff */
[----:B------:R-:W-:Y:S02]  /*0080*/  I2FP.F32.S32 R2, R5 ;  /* 0x0000000500027245 */ /* 0x000fe40000201400 */
[----:B------:R-:W-:Y:S02]  /*0090*/  I2FP.F32.S32 R0, R0 ;  /* 0x0000000000007245 */ /* 0x000fe40000201400 */
[----:B------:R-:W-:Y:S01]  /*00a0*/  ISETP.GE.AND P0, PT, R5, 0x40, PT ;  /* 0x000000400500780c */ /* 0x000fe20003f06270 */
[----:B------:R-:W-:Y:S02]  /*00b0*/  FADD R2, R2, 0.5 ;  /* 0x3f00000002027421 */ /* 0x000fe40000000000 */
[----:B------:R-:W-:Y:S02]  /*00c0*/  FADD R0, R0, 0.5 ;  /* 0x3f00000000007421 */ /* 0x000fe40000000000 */
[----:B------:R-:W-:-:S02]  /*00d0*/  FFMA R4, R2, R7, -0.5 ;  /* 0xbf00000002047423 */ /* 0x000fc40000000007 */
[----:B------:R-:W1:Y:S01]  /*00e0*/  LDC.64 R2, c[0x0][0x210] ;  /* 0x00008400ff027b82 */ /* 0x000e620000000a00 */
[----:B------:R-:W-:Y:S02]  /*00f0*/  FFMA R0, R0, R7, -0.5 ;  /* 0xbf00000000007423 */ /* 0x000fe40000000007 */
[----:B------:R-:W-:-:S03]  /*0100*/  FMNMX R4, RZ, R4, !PT ;  /* 0x00000004ff047209 */ /* 0x000fc60007800000 */
[----:B------:R-:W-:-:S03]  /*0110*/  FMNMX R0, RZ, R0, !PT ;  /* 0x00000000ff007209 */ /* 0x000fc60007800000 */
[----:B------:R-:W2:Y:S08]  /*0120*/  F2I.TRUNC.NTZ R4, R4 ;  /* 0x0000000400047305 */ /* 0x000eb0000020f100 */
[----:B------:R-:W3:Y:S01]  /*0130*/  F2I.TRUNC.NTZ R6, R0 ;  /* 0x0000000000067305 */ /* 0x000ee2000020f100 */
[----:B-1----:R-:W-:Y:S01]  /*0140*/  IMAD.WIDE R2, R5, 0x8, R2 ;  /* 0x0000000805027825 */ /* 0x002fe200078e0202 */
[----:B--2---:R-:W-:-:S02]  /*0150*/  SHF.R.S32.HI R5, RZ, 0x1f, R4 ;  /* 0x0000001fff057819 */ /* 0x004fc40000011404 */
[----:B---3--:R-:W-:Y:S01]  /*0160*/  SHF.R.S32.HI R7, RZ, 0x1f, R6 ;  /* 0x0000001fff077819 */ /* 0x008fe20000011406 */
[----:B------:R-:W-:Y:S06]  /*0170*/  @P0 EXIT ;  /* 0x000000000000094d */ /* 0x000fec0003800000 */
[----:B------:R-:W-:Y:S02]  /*0180*/  ULDC.64 UR4, c[0x0][0x208] ;  /* 0x0000820000047ab9 */ /* 0x000fe40000000a00 */
[----:B------:R-:W-:Y:S01]  /*0190*/  STG.E.128 desc[UR4][R2.64], R4 ;  /* 0x0000000402007986 */ /* 0x000fe2000c101d04 */
[----:B------:R-:W-:Y:S05]  /*01a0*/  EXIT ;  /* 0x000000000000794d */ /* 0x000fea0003800000 */
.L_x_0:
[----:B------:R-:W-:-:S00]  /*01b0*/  BRA `(.L_x_0) ;  /* 0xfffffffc00fc7947 */ /* 0x000fc0000383ffff */
[----:B------:R-:W-:-:S00]  /*01c0*/  NOP ;  /* 0x0000000000007918 */ /* 0x000fc00000000000 */
        /* <DEDUP_REMOVED lines=11> */
.L_x_1:


//--------------------- .nv.constant0.triton_poi_fused__to_copy_127 --------------------------
	.section	.nv.constant0.triton_poi_fused__to_copy_127,"a",@progbits
	.sectionflags	@""
	.align	4
.nv.constant0.triton_poi_fused__to_copy_127:
	.zero		540
